	.headerflags	@"EF_CUDA_TEXMODE_UNIFIED EF_CUDA_64BIT_ADDRESS EF_CUDA_ACCELERATORS EF_CUDA_SM90 EF_CUDA_VIRTUAL_SM(EF_CUDA_SM90)"
	.elftype	@"ET_EXEC"


//--------------------- .nv.info                  --------------------------
	.section	.nv.info,"",@"SHT_CUDA_INFO"
	.align	4


	//----- nvinfo : EIATTR_REGCOUNT
	.align		4
        /*0000*/ 	.byte	0x04, 0x2f
        /*0002*/ 	.short	(.L_1 - .L_0)
	.align		4
.L_0:
        /*0004*/ 	.word	index@(triton_poi_fused_mul_0)
        /*0008*/ 	.word	0x0000000a


	//----- nvinfo : EIATTR_MIN_STACK_SIZE
	.align		4
.L_1:
        /*000c*/ 	.byte	0x04, 0x12
        /*000e*/ 	.short	(.L_3 - .L_2)
	.align		4
.L_2:
        /*0010*/ 	.word	index@(triton_poi_fused_mul_0)
        /*0014*/ 	.word	0x00000000


	//----- nvinfo : EIATTR_FRAME_SIZE
	.align		4
.L_3:
        /*0018*/ 	.byte	0x04, 0x11
        /*001a*/ 	.short	(.L_5 - .L_4)
	.align		4
.L_4:
        /*001c*/ 	.word	index@(triton_poi_fused_mul_0)
        /*0020*/ 	.word	0x00000000


	//----- nvinfo : EIATTR_MIN_STACK_SIZE
	.align		4
.L_5:
        /*0024*/ 	.byte	0x04, 0x12
        /*0026*/ 	.short	(.L_7 - .L_6)
	.align		4
.L_6:
        /*0028*/ 	.word	index@(triton_poi_fused_mul_0)
        /*002c*/ 	.word	0x00000000
.L_7:


//--------------------- .nv.info.triton_poi_fused_mul_0 --------------------------
	.section	.nv.info.triton_poi_fused_mul_0,"",@"SHT_CUDA_INFO"
	.sectionflags	@""
	.align	4


	//----- nvinfo : EIATTR_CUDA_API_VERSION
	.align		4
        /*0000*/ 	.byte	0x04, 0x37
        /*0002*/ 	.short	(.L_9 - .L_8)
.L_8:
        /*0004*/ 	.word	0x0000007c


	//----- nvinfo : EIATTR_KPARAM_INFO
	.align		4
.L_9:
        /*0008*/ 	.byte	0x04, 0x17
        /*000a*/ 	.short	(.L_11 - .L_10)
.L_10:
        /*000c*/ 	.word	0x00000000
        /*0010*/ 	.short	0x0002
        /*0012*/ 	.short	0x0010
        /*0014*/ 	.byte	0x00, 0xf0, 0x11, 0x00


	//----- nvinfo : EIATTR_KPARAM_INFO
	.align		4
.L_11:
        /*0018*/ 	.byte	0x04, 0x17
        /*001a*/ 	.short	(.L_13 - .L_12)
.L_12:
        /*001c*/ 	.word	0x00000000
        /*0020*/ 	.short	0x0001
        /*0022*/ 	.short	0x0008
        /*0024*/ 	.byte	0x00, 0xf4, 0x21, 0x00


	//----- nvinfo : EIATTR_KPARAM_INFO
	.align		4
.L_13:
        /*0028*/ 	.byte	0x04, 0x17
        /*002a*/ 	.short	(.L_15 - .L_14)
.L_14:
        /*002c*/ 	.word	0x00000000
        /*0030*/ 	.short	0x0000
        /*0032*/ 	.short	0x0000
        /*0034*/ 	.byte	0x00, 0xf4, 0x21, 0x00


	//----- nvinfo : EIATTR_SPARSE_MMA_MASK
	.align		4
.L_15:
        /*0038*/ 	.byte	0x03, 0x50
        /*003a*/ 	.short	0x0000


	//----- nvinfo : EIATTR_MAXREG_COUNT
	.align		4
        /*003c*/ 	.byte	0x03, 0x1b
        /*003e*/ 	.short	0x00ff


	//----- nvinfo : EIATTR_EXIT_INSTR_OFFSETS
	.align		4
        /*0040*/ 	.byte	0x04, 0x1c
        /*0042*/ 	.short	(.L_17 - .L_16)


	//   ....[0]....
.L_16:
        /*0044*/ 	.word	0x00000110


	//   ....[1]....
        /*0048*/ 	.word	0x00000150


	//----- nvinfo : EIATTR_REQNTID
	.align		4
.L_17:
        /*004c*/ 	.byte	0x04, 0x10
        /*004e*/ 	.short	(.L_19 - .L_18)
.L_18:
        /*0050*/ 	.word	0x00000080
        /*0054*/ 	.word	0x00000001
        /*0058*/ 	.word	0x00000001


	//----- nvinfo : EIATTR_CRS_STACK_SIZE
	.align		4
.L_19:
        /*005c*/ 	.byte	0x04, 0x1e
        /*005e*/ 	.short	(.L_21 - .L_20)
.L_20:
        /*0060*/ 	.word	0x00000000


	//----- nvinfo : EIATTR_CBANK_PARAM_SIZE
	.align		4
.L_21:
        /*0064*/ 	.byte	0x03, 0x19
        /*0066*/ 	.short	0x0014


	//----- nvinfo : EIATTR_PARAM_CBANK
	.align		4
        /*0068*/ 	.byte	0x04, 0x0a
        /*006a*/ 	.short	(.L_23 - .L_22)
	.align		4
.L_22:
        /*006c*/ 	.word	index@(.nv.constant0.triton_poi_fused_mul_0)
        /*0070*/ 	.short	0x0210
        /*0072*/ 	.short	0x0014


	//----- nvinfo : EIATTR_SW_WAR
	.align		4
.L_23:
        /*0074*/ 	.byte	0x04, 0x36
        /*0076*/ 	.short	(.L_25 - .L_24)
.L_24:
        /*0078*/ 	.word	0x00000008
.L_25:


//--------------------- .nv.callgraph             --------------------------
	.section	.nv.callgraph,"",@"SHT_CUDA_CALLGRAPH"
	.align	4
	.sectionentsize	8
	.align		4
        /*0000*/ 	.word	0x00000000
	.align		4
        /*0004*/ 	.word	0xffffffff
	.align		4
        /*0008*/ 	.word	0x00000000
	.align		4
        /*000c*/ 	.word	0xfffffffe
	.align		4
        /*0010*/ 	.word	0x00000000
	.align		4
        /*0014*/ 	.word	0xfffffffd
	.align		4
        /*0018*/ 	.word	0x00000000
	.align		4
        /*001c*/ 	.word	0xfffffffc


//--------------------- .text.triton_poi_fused_mul_0 --------------------------
	.section	.text.triton_poi_fused_mul_0,"ax",@progbits
	.align	128
        .global         triton_poi_fused_mul_0
        .type           triton_poi_fused_mul_0,@function
        .size           triton_poi_fused_mul_0,(.L_x_3 - triton_poi_fused_mul_0)
        .other          triton_poi_fused_mul_0,@"STO_CUDA_ENTRY STV_DEFAULT"
triton_poi_fused_mul_0:
.text.triton_poi_fused_mul_0:
[----:B------:R-:W0:Y:S02]  /*0000*/  LDC R1, c[0x0][0x28] ;  /* 0x00000a00ff017b82 */ /* 0x000e240000000800 */
[----:B------:R-:W1:Y:S01]  /*0010*/  S2R R0, SR_TID.X ;  /* 0x0000000000007919 */ /* 0x000e620000002100 */
[----:B------:R-:W2:Y:S01]  /*0020*/  LDC.64 R4, c[0x0][0x218] ;  /* 0x00008600ff047b82 */ /* 0x000ea20000000a00 */
[----:B------:R-:W-:Y:S01]  /*0030*/  ULDC.64 UR4, c[0x0][0x208] ;  /* 0x0000820000047ab9 */ /* 0x000fe20000000a00 */
[----:B------:R-:W-:Y:S01]  /*0040*/  BSSY B0, `(.L_x_0) ;  /* 0x000000c000007945 */ /* 0x000fe20003800000 */
[----:B------:R-:W3:Y:S01]  /*0050*/  S2R R7, SR_CTAID.X ;  /* 0x0000000000077919 */ /* 0x000ee20000002500 */
[----:B------:R-:W-:Y:S02]  /*0060*/  CS2R R2, SRZ ;  /* 0x0000000000027805 */ /* 0x000fe4000001ff00 */
[----:B-1----:R-:W-:-:S04]  /*0070*/  SHF.L.U32 R0, R0, 0x1, RZ ;  /* 0x0000000100007819 */ /* 0x002fc800000006ff */
[----:B------:R-:W-:-:S04]  /*0080*/  LOP3.LUT R0, R0, 0xfe, RZ, 0xc0, !PT ;  /* 0x000000fe00007812 */ /* 0x000fc800078ec0ff */
[----:B---3--:R-:W-:-:S04]  /*0090*/  LEA R7, R7, R0, 0x8 ;  /* 0x0000000007077211 */ /* 0x008fc800078e40ff */
[C---:B------:R-:W-:Y:S01]  /*00a0*/  ISETP.GE.AND P0, PT, R7.reuse, 0x100, PT ;  /* 0x000001000700780c */ /* 0x040fe20003f06270 */
[----:B--2---:R-:W-:-:S12]  /*00b0*/  IMAD.WIDE R4, R7, 0x4, R4 ;  /* 0x0000000407047825 */ /* 0x004fd800078e0204 */
[----:B------:R-:W-:Y:S05]  /*00c0*/  @P0 BRA `(.L_x_1) ;  /* 0x00000000000c0947 */ /* 0x000fea0003800000 */
[----:B------:R-:W1:Y:S02]  /*00d0*/  LDC.64 R2, c[0x0][0x210] ;  /* 0x00008400ff027b82 */ /* 0x000e640000000a00 */
[----:B-1----:R-:W-:-:S06]  /*00e0*/  IMAD.WIDE R2, R7, 0x4, R2 ;  /* 0x0000000407027825 */ /* 0x002fcc00078e0202 */
[----:B------:R-:W5:Y:S02]  /*00f0*/  LDG.E.64 R2, desc[UR4][R2.64] ;  /* 0x0000000402027981 */ /* 0x000f64000c1e1b00 */
.L_x_1:
[----:B------:R-:W-:Y:S05]  /*0100*/  BSYNC B0 ;  /* 0x0000000000007941 */ /* 0x000fea0003800000 */
.L_x_0:
[----:B------:R-:W-:Y:S05]  /*0110*/  @P0 EXIT ;  /* 0x000000000000094d */ /* 0x000fea0003800000 */
[----:B-----5:R-:W-:Y:S01]  /*0120*/  FMUL R2, R2, 0.17677669227123260498 ;  /* 0x3e3504f302027820 */ /* 0x020fe20000400000 */
[----:B------:R-:W-:-:S05]  /*0130*/  FMUL R3, R3, 0.17677669227123260498 ;  /* 0x3e3504f303037820 */ /* 0x000fca0000400000 */
[----:B------:R-:W-:Y:S01]  /*0140*/  STG.E.64 desc[UR4][R4.64], R2 ;  /* 0x0000000204007986 */ /* 0x000fe2000c101b04 */
[----:B------:R-:W-:Y:S05]  /*0150*/  EXIT ;  /* 0x000000000000794d */ /* 0x000fea0003800000 */
.L_x_2:
[----:B------:R-:W-:-:S00]  /*0160*/  BRA `(.L_x_2) ;  /* 0xfffffffc00fc7947 */ /* 0x000fc0000383ffff */
[----:B------:R-:W-:-:S00]  /*0170*/  NOP ;  /* 0x0000000000007918 */ /* 0x000fc00000000000 */
        /* <DEDUP_REMOVED lines=8> */
.L_x_3:


//--------------------- .nv.constant0.triton_poi_fused_mul_0 --------------------------
	.section	.nv.constant0.triton_poi_fused_mul_0,"a",@progbits
	.sectionflags	@""
	.align	4
.nv.constant0.triton_poi_fused_mul_0:
	.zero		548
